//
// Generated by NVIDIA NVVM Compiler
//
// Compiler Build ID: CL-36424714
// Cuda compilation tools, release 13.0, V13.0.88
// Based on NVVM 20.0.0
//

.version 9.0
.target sm_100
.address_size 64

	// .globl	_Z3manP7complexPiii

.visible .entry _Z3manP7complexPiii(
	.param .u64 .ptr .align 1 _Z3manP7complexPiii_param_0,
	.param .u64 .ptr .align 1 _Z3manP7complexPiii_param_1,
	.param .u32 _Z3manP7complexPiii_param_2,
	.param .u32 _Z3manP7complexPiii_param_3
)
{
	.reg .pred 	%p<12>;
	.reg .b32 	%r<38>;
	.reg .b32 	%f<44>;
	.reg .b64 	%rd<9>;

	ld.param.u64 	%rd3, [_Z3manP7complexPiii_param_0];
	ld.param.u64 	%rd4, [_Z3manP7complexPiii_param_1];
	ld.param.u32 	%r18, [_Z3manP7complexPiii_param_2];
	ld.param.u32 	%r19, [_Z3manP7complexPiii_param_3];
	mov.u32 	%r20, %ctaid.x;
	mov.u32 	%r21, %ntid.x;
	mov.u32 	%r22, %tid.x;
	mad.lo.s32 	%r1, %r20, %r21, %r22;
	setp.ge.s32 	%p1, %r1, %r19;
	@%p1 bra 	$L__BB0_14;
	cvta.to.global.u64 	%rd1, %rd3;
	cvta.to.global.u64 	%rd2, %rd4;
	mov.b32 	%r31, 0;
	mov.u32 	%r30, %r1;
$L__BB0_2:
	mul.wide.s32 	%rd5, %r30, 8;
	add.s64 	%rd6, %rd1, %rd5;
	ld.global.f32 	%f1, [%rd6];
	ld.global.f32 	%f2, [%rd6+4];
	mov.f32 	%f42, 0f00000000;
	mov.b32 	%r34, 1000;
	mov.b32 	%r32, -996;
	mov.f32 	%f43, %f42;
$L__BB0_3:
	add.s32 	%r6, %r32, 1000;
	mul.f32 	%f14, %f42, %f42;
	mul.f32 	%f15, %f43, %f43;
	sub.f32 	%f16, %f14, %f15;
	add.f32 	%f17, %f42, %f42;
	add.f32 	%f5, %f1, %f16;
	fma.rn.f32 	%f6, %f43, %f17, %f2;
	setp.ne.s32 	%p2, %r34, 1000;
	@%p2 bra 	$L__BB0_5;
	mul.f32 	%f18, %f6, %f6;
	fma.rn.f32 	%f19, %f5, %f5, %f18;
	sqrt.rn.f32 	%f20, %f19;
	setp.gt.f32 	%p3, %f20, 0f40000000;
	add.s32 	%r26, %r6, -3;
	selp.b32 	%r34, %r26, 1000, %p3;
$L__BB0_5:
	mul.f32 	%f21, %f5, %f5;
	mul.f32 	%f22, %f6, %f6;
	sub.f32 	%f23, %f21, %f22;
	add.f32 	%f24, %f5, %f5;
	add.f32 	%f7, %f1, %f23;
	fma.rn.f32 	%f8, %f6, %f24, %f2;
	setp.ne.s32 	%p4, %r34, 1000;
	@%p4 bra 	$L__BB0_7;
	add.s32 	%r27, %r6, -2;
	mul.f32 	%f25, %f8, %f8;
	fma.rn.f32 	%f26, %f7, %f7, %f25;
	sqrt.rn.f32 	%f27, %f26;
	setp.gt.f32 	%p5, %f27, 0f40000000;
	selp.b32 	%r34, %r27, 1000, %p5;
$L__BB0_7:
	mul.f32 	%f28, %f7, %f7;
	mul.f32 	%f29, %f8, %f8;
	sub.f32 	%f30, %f28, %f29;
	add.f32 	%f31, %f7, %f7;
	add.f32 	%f9, %f1, %f30;
	fma.rn.f32 	%f10, %f8, %f31, %f2;
	setp.ne.s32 	%p6, %r34, 1000;
	@%p6 bra 	$L__BB0_9;
	add.s32 	%r28, %r6, -1;
	mul.f32 	%f32, %f10, %f10;
	fma.rn.f32 	%f33, %f9, %f9, %f32;
	sqrt.rn.f32 	%f34, %f33;
	setp.gt.f32 	%p7, %f34, 0f40000000;
	selp.b32 	%r34, %r28, 1000, %p7;
$L__BB0_9:
	setp.eq.s32 	%p8, %r6, 1000;
	@%p8 bra 	$L__BB0_13;
	mul.f32 	%f35, %f9, %f9;
	mul.f32 	%f36, %f10, %f10;
	sub.f32 	%f37, %f35, %f36;
	add.f32 	%f38, %f9, %f9;
	add.f32 	%f42, %f1, %f37;
	fma.rn.f32 	%f43, %f10, %f38, %f2;
	setp.ne.s32 	%p9, %r34, 1000;
	@%p9 bra 	$L__BB0_12;
	mul.f32 	%f39, %f43, %f43;
	fma.rn.f32 	%f40, %f42, %f42, %f39;
	sqrt.rn.f32 	%f41, %f40;
	setp.gt.f32 	%p10, %f41, 0f40000000;
	selp.b32 	%r34, %r6, 1000, %p10;
$L__BB0_12:
	add.s32 	%r32, %r32, 4;
	bra.uni 	$L__BB0_3;
$L__BB0_13:
	mul.wide.s32 	%rd7, %r30, 4;
	add.s64 	%rd8, %rd2, %rd7;
	st.global.u32 	[%rd8], %r34;
	add.s32 	%r16, %r31, 1;
	mad.lo.s32 	%r29, %r18, %r31, %r18;
	add.s32 	%r30, %r1, %r29;
	setp.lt.s32 	%p11, %r30, %r19;
	mov.u32 	%r31, %r16;
	@%p11 bra 	$L__BB0_2;
$L__BB0_14:
	ret;

}


// ===== COMPILED SASS (sm_100) =====

	.target	sm_100

	.elftype	@"ET_EXEC"


//--------------------- .note.nv.tkinfo           --------------------------
	.section	.note.nv.tkinfo,"",@"SHT_NOTE"
	.sectionflags	@"SHF_NOTE_NV_TKINFO"
	.tkinfo
        /*0018*/ 	.word	0x00000002
        /*0030*/ 	.string	""
        /*0030*/ 	.string	"ptxas"
        /*0030*/ 	.string	"Cuda compilation tools, release 13.0, V13.0.88"
        /*0030*/ 	.string	"Build cuda_13.0.r13.0/compiler.36424714_0"
        /*0030*/ 	.string	"-arch sm_100 -m 64 "



//--------------------- .note.nv.cuinfo           --------------------------
	.section	.note.nv.cuinfo,"",@"SHT_NOTE"
	.sectionflags	@"SHF_NOTE_NV_CUINFO"
        /*0018*/ 	.short	0x0002
        /*001a*/ 	.short	0x0064
        /*001c*/ 	.short	0x0082
	.zero		2


//--------------------- .nv.info                  --------------------------
	.section	.nv.info,"",@"SHT_CUDA_INFO"
	.align	4


	//----- nvinfo : EIATTR_REGCOUNT
	.align		4
        /*0000*/ 	.byte	0x04, 0x2f
        /*0002*/ 	.short	(.L_1 - .L_0)
	.align		4
.L_0:
        /*0004*/ 	.word	index@(_Z3manP7complexPiii)
        /*0008*/ 	.word	0x00000014


	//----- nvinfo : EIATTR_FRAME_SIZE
	.align		4
.L_1:
        /*000c*/ 	.byte	0x04, 0x11
        /*000e*/ 	.short	(.L_3 - .L_2)
	.align		4
.L_2:
        /*0010*/ 	.word	index@($__internal_0_$__cuda_sm20_sqrt_rn_f32_slowpath)
        /*0014*/ 	.word	0x00000000


	//----- nvinfo : EIATTR_FRAME_SIZE
	.align		4
.L_3:
        /*0018*/ 	.byte	0x04, 0x11
        /*001a*/ 	.short	(.L_5 - .L_4)
	.align		4
.L_4:
        /*001c*/ 	.word	index@(_Z3manP7complexPiii)
        /*0020*/ 	.word	0x00000000


	//----- nvinfo : EIATTR_MIN_STACK_SIZE
	.align		4
.L_5:
        /*0024*/ 	.byte	0x04, 0x12
        /*0026*/ 	.short	(.L_7 - .L_6)
	.align		4
.L_6:
        /*0028*/ 	.word	index@(_Z3manP7complexPiii)
        /*002c*/ 	.word	0x00000000
.L_7:


//--------------------- .nv.compat                --------------------------
	.section	.nv.compat,"",@"SHT_CUDA_COMPAT_INFO"
	.align	4
        /*0000*/ 	.byte	0x02, 0x09, 0x00, 0x00, 0x02, 0x02, 0x01, 0x00, 0x02, 0x05, 0x05, 0x00, 0x03, 0x07, 0x01, 0x01
        /*0010*/ 	.byte	0x02, 0x03, 0x00, 0x00, 0x02, 0x06, 0x01, 0x00, 0x04, 0x0b, 0x08, 0x00, 0x01, 0x00, 0x00, 0x00
        /*0020*/ 	.byte	0x00, 0x00, 0x00, 0x00


//--------------------- .nv.info._Z3manP7complexPiii --------------------------
	.section	.nv.info._Z3manP7complexPiii,"",@"SHT_CUDA_INFO"
	.sectionflags	@""
	.align	4


	//----- nvinfo : EIATTR_CUDA_API_VERSION
	.align		4
        /*0000*/ 	.byte	0x04, 0x37
        /*0002*/ 	.short	(.L_9 - .L_8)
.L_8:
        /*0004*/ 	.word	0x00000082


	//----- nvinfo : EIATTR_KPARAM_INFO
	.align		4
.L_9:
        /*0008*/ 	.byte	0x04, 0x17
        /*000a*/ 	.short	(.L_11 - .L_10)
.L_10:
        /*000c*/ 	.word	0x00000000
        /*0010*/ 	.short	0x0003
        /*0012*/ 	.short	0x0014
        /*0014*/ 	.byte	0x00, 0xf0, 0x11, 0x00


	//----- nvinfo : EIATTR_KPARAM_INFO
	.align		4
.L_11:
        /*0018*/ 	.byte	0x04, 0x17
        /*001a*/ 	.short	(.L_13 - .L_12)
.L_12:
        /*001c*/ 	.word	0x00000000
        /*0020*/ 	.short	0x0002
        /*0022*/ 	.short	0x0010
        /*0024*/ 	.byte	0x00, 0xf0, 0x11, 0x00


	//----- nvinfo : EIATTR_KPARAM_INFO
	.align		4
.L_13:
        /*0028*/ 	.byte	0x04, 0x17
        /*002a*/ 	.short	(.L_15 - .L_14)
.L_14:
        /*002c*/ 	.word	0x00000000
        /*0030*/ 	.short	0x0001
        /*0032*/ 	.short	0x0008
        /*0034*/ 	.byte	0x00, 0xf5, 0x21, 0x00


	//----- nvinfo : EIATTR_KPARAM_INFO
	.align		4
.L_15:
        /*0038*/ 	.byte	0x04, 0x17
        /*003a*/ 	.short	(.L_17 - .L_16)
.L_16:
        /*003c*/ 	.word	0x00000000
        /*0040*/ 	.short	0x0000
        /*0042*/ 	.short	0x0000
        /*0044*/ 	.byte	0x00, 0xf5, 0x21, 0x00


	//----- nvinfo : EIATTR_SPARSE_MMA_MASK
	.align		4
.L_17:
        /*0048*/ 	.byte	0x03, 0x50
        /*004a*/ 	.short	0x0000


	//----- nvinfo : EIATTR_MAXREG_COUNT
	.align		4
        /*004c*/ 	.byte	0x03, 0x1b
        /*004e*/ 	.short	0x00ff


	//----- nvinfo : EIATTR_MERCURY_ISA_VERSION
	.align		4
        /*0050*/ 	.byte	0x03, 0x5f
        /*0052*/ 	.short	0x0101


	//----- nvinfo : EIATTR_VRC_CTA_INIT_COUNT
	.align		4
        /*0054*/ 	.byte	0x02, 0x4a
	.zero		1
	.zero		1


	//----- nvinfo : EIATTR_EXIT_INSTR_OFFSETS
	.align		4
        /*0058*/ 	.byte	0x04, 0x1c
        /*005a*/ 	.short	(.L_19 - .L_18)


	//   ....[0]....
.L_18:
        /*005c*/ 	.word	0x00000070


	//   ....[1]....
        /*0060*/ 	.word	0x00000900


	//----- nvinfo : EIATTR_CRS_STACK_SIZE
	.align		4
.L_19:
        /*0064*/ 	.byte	0x04, 0x1e
        /*0066*/ 	.short	(.L_21 - .L_20)
.L_20:
        /*0068*/ 	.word	0x00000000


	//----- nvinfo : EIATTR_CBANK_PARAM_SIZE
	.align		4
.L_21:
        /*006c*/ 	.byte	0x03, 0x19
        /*006e*/ 	.short	0x0018


	//----- nvinfo : EIATTR_PARAM_CBANK
	.align		4
        /*0070*/ 	.byte	0x04, 0x0a
        /*0072*/ 	.short	(.L_23 - .L_22)
	.align		4
.L_22:
        /*0074*/ 	.word	index@(.nv.constant0._Z3manP7complexPiii)
        /*0078*/ 	.short	0x0380
        /*007a*/ 	.short	0x0018


	//----- nvinfo : EIATTR_SW_WAR
	.align		4
.L_23:
        /*007c*/ 	.byte	0x04, 0x36
        /*007e*/ 	.short	(.L_25 - .L_24)
.L_24:
        /*0080*/ 	.word	0x00000008
.L_25:


//--------------------- .nv.callgraph             --------------------------
	.section	.nv.callgraph,"",@"SHT_CUDA_CALLGRAPH"
	.align	4
	.sectionentsize	8
	.align		4
        /*0000*/ 	.word	0x00000000
	.align		4
        /*0004*/ 	.word	0xffffffff
	.align		4
        /*0008*/ 	.word	0x00000000
	.align		4
        /*000c*/ 	.word	0xfffffffe
	.align		4
        /*0010*/ 	.word	0x00000000
	.align		4
        /*0014*/ 	.word	0xfffffffd
	.align		4
        /*0018*/ 	.word	0x00000000
	.align		4
        /*001c*/ 	.word	0xfffffffc


//--------------------- .text._Z3manP7complexPiii --------------------------
	.section	.text._Z3manP7complexPiii,"ax",@progbits
	.align	128
        .global         _Z3manP7complexPiii
        .type           _Z3manP7complexPiii,@function
        .size           _Z3manP7complexPiii,(.L_x_25 - _Z3manP7complexPiii)
        .other          _Z3manP7complexPiii,@"STO_CUDA_ENTRY STV_DEFAULT"
_Z3manP7complexPiii:
.text._Z3manP7complexPiii:
[----:B------:R-:W-:Y:S01]  /*0000*/  LDC R1, c[0x0][0x37c] ;  /* 0x0000df00ff017b82 */ /* 0x000fe20000000800 */
[----:B------:R-:W0:Y:S07]  /*0010*/  S2R R3, SR_TID.X ;  /* 0x0000000000037919 */ /* 0x000e2e0000002100 */
[----:B------:R-:W0:Y:S01]  /*0020*/  S2UR UR4, SR_CTAID.X ;  /* 0x00000000000479c3 */ /* 0x000e220000002500 */
[----:B------:R-:W1:Y:S07]  /*0030*/  LDCU UR5, c[0x0][0x394] ;  /* 0x00007280ff0577ac */ /* 0x000e6e0008000800 */
[----:B------:R-:W0:Y:S02]  /*0040*/  LDC R4, c[0x0][0x360] ;  /* 0x0000d800ff047b82 */ /* 0x000e240000000800 */
[----:B0-----:R-:W-:-:S05]  /*0050*/  IMAD R4, R4, UR4, R3 ;  /* 0x0000000404047c24 */ /* 0x001fca000f8e0203 */
[----:B-1----:R-:W-:-:S13]  /*0060*/  ISETP.GE.AND P0, PT, R4, UR5, PT ;  /* 0x0000000504007c0c */ /* 0x002fda000bf06270 */
[----:B------:R-:W-:Y:S05]  /*0070*/  @P0 EXIT ;  /* 0x000000000000094d */ /* 0x000fea0003800000 */
[----:B------:R-:W-:Y:S01]  /*0080*/  HFMA2 R5, -RZ, RZ, 0, 0 ;  /* 0x00000000ff057431 */ /* 0x000fe200000001ff */
[----:B------:R-:W-:Y:S01]  /*0090*/  MOV R6, R4 ;  /* 0x0000000400067202 */ /* 0x000fe20000000f00 */
[----:B------:R-:W0:Y:S06]  /*00a0*/  LDCU.64 UR4, c[0x0][0x358] ;  /* 0x00006b00ff0477ac */ /* 0x000e2c0008000a00 */
.L_x_22:
[----:B------:R-:W1:Y:S02]  /*00b0*/  LDC.64 R2, c[0x0][0x380] ;  /* 0x0000e000ff027b82 */ /* 0x000e640000000a00 */
[----:B-1----:R-:W-:-:S05]  /*00c0*/  IMAD.WIDE R2, R6, 0x8, R2 ;  /* 0x0000000806027825 */ /* 0x002fca00078e0202 */
[----:B0-----:R0:W5:Y:S04]  /*00d0*/  LDG.E R7, desc[UR4][R2.64] ;  /* 0x0000000402077981 */ /* 0x001168000c1e1900 */
[----:B------:R0:W5:Y:S01]  /*00e0*/  LDG.E R8, desc[UR4][R2.64+0x4] ;  /* 0x0000040402087981 */ /* 0x000162000c1e1900 */
[----:B------:R-:W-:Y:S02]  /*00f0*/  MOV R12, RZ ;  /* 0x000000ff000c7202 */ /* 0x000fe40000000f00 */
[----:B------:R-:W-:Y:S02]  /*0100*/  MOV R0, 0x3e8 ;  /* 0x000003e800007802 */ /* 0x000fe40000000f00 */
[----:B------:R-:W-:Y:S02]  /*0110*/  MOV R9, 0xfffffc1c ;  /* 0xfffffc1c00097802 */ /* 0x000fe40000000f00 */
[----:B------:R-:W-:-:S07]  /*0120*/  MOV R11, RZ ;  /* 0x000000ff000b7202 */ /* 0x000fce0000000f00 */
.L_x_21:
[----:B------:R-:W-:Y:S01]  /*0130*/  ISETP.NE.AND P0, PT, R0, 0x3e8, PT ;  /* 0x000003e80000780c */ /* 0x000fe20003f05270 */
[-C--:B0-----:R-:W-:Y:S01]  /*0140*/  FMUL R3, R11, R11.reuse ;  /* 0x0000000b0b037220 */ /* 0x081fe20000400000 */
[C---:B------:R-:W-:Y:S01]  /*0150*/  FADD R13, R12.reuse, R12 ;  /* 0x0000000c0c0d7221 */ /* 0x040fe20000000000 */
[----:B------:R-:W-:Y:S01]  /*0160*/  BSSY.RECONVERGENT B0, `(.L_x_0) ;  /* 0x0000019000007945 */ /* 0x000fe20003800200 */
[----:B------:R-:W-:Y:S01]  /*0170*/  IADD3 R10, PT, PT, R9, 0x3e8, RZ ;  /* 0x000003e8090a7810 */ /* 0x000fe20007ffe0ff */
[----:B------:R-:W-:Y:S01]  /*0180*/  FFMA R12, R12, R12, -R3 ;  /* 0x0000000c0c0c7223 */ /* 0x000fe20000000803 */
[----:B-----5:R-:W-:-:S03]  /*0190*/  FFMA R11, R13, R11, R8 ;  /* 0x0000000b0d0b7223 */ /* 0x020fc60000000008 */
[----:B------:R-:W-:-:S04]  /*01a0*/  FADD R12, R7, R12 ;  /* 0x0000000c070c7221 */ /* 0x000fc80000000000 */
[----:B------:R-:W-:Y:S05]  /*01b0*/  @P0 BRA `(.L_x_1) ;  /* 0x00000000004c0947 */ /* 0x000fea0003800000 */
[----:B------:R-:W-:Y:S01]  /*01c0*/  FMUL R3, R11, R11 ;  /* 0x0000000b0b037220 */ /* 0x000fe20000400000 */
[----:B------:R-:W-:Y:S03]  /*01d0*/  BSSY.RECONVERGENT B1, `(.L_x_2) ;  /* 0x000000e000017945 */ /* 0x000fe60003800200 */
[----:B------:R-:W-:-:S04]  /*01e0*/  FFMA R3, R12, R12, R3 ;  /* 0x0000000c0c037223 */ /* 0x000fc80000000003 */
[----:B------:R0:W1:Y:S01]  /*01f0*/  MUFU.RSQ R2, R3 ;  /* 0x0000000300027308 */ /* 0x0000620000001400 */
[----:B------:R-:W-:-:S04]  /*0200*/  IADD3 R0, PT, PT, R3, -0xd000000, RZ ;  /* 0xf300000003007810 */ /* 0x000fc80007ffe0ff */
[----:B------:R-:W-:-:S13]  /*0210*/  ISETP.GT.U32.AND P0, PT, R0, 0x727fffff, PT ;  /* 0x727fffff0000780c */ /* 0x000fda0003f04070 */
[----:B01----:R-:W-:Y:S05]  /*0220*/  @!P0 BRA `(.L_x_3) ;  /* 0x0000000000108947 */ /* 0x003fea0003800000 */
[----:B------:R-:W-:Y:S02]  /*0230*/  MOV R0, R3 ;  /* 0x0000000300007202 */ /* 0x000fe40000000f00 */
[----:B------:R-:W-:-:S07]  /*0240*/  MOV R16, 0x260 ;  /* 0x0000026000107802 */ /* 0x000fce0000000f00 */
[----:B------:R-:W-:Y:S05]  /*0250*/  CALL.REL.NOINC `($__internal_0_$__cuda_sm20_sqrt_rn_f32_slowpath) ;  /* 0x0000000400ac7944 */ /* 0x000fea0003c00000 */
[----:B------:R-:W-:Y:S05]  /*0260*/  BRA `(.L_x_4) ;  /* 0x0000000000107947 */ /* 0x000fea0003800000 */
.L_x_3:
[----:B------:R-:W-:Y:S01]  /*0270*/  FMUL.FTZ R0, R3, R2 ;  /* 0x0000000203007220 */ /* 0x000fe20000410000 */
[----:B------:R-:W-:-:S03]  /*0280*/  FMUL.FTZ R2, R2, 0.5 ;  /* 0x3f00000002027820 */ /* 0x000fc60000410000 */
[----:B------:R-:W-:-:S04]  /*0290*/  FFMA R3, -R0, R0, R3 ;  /* 0x0000000000037223 */ /* 0x000fc80000000103 */
[----:B------:R-:W-:-:S07]  /*02a0*/  FFMA R0, R3, R2, R0 ;  /* 0x0000000203007223 */ /* 0x000fce0000000000 */
.L_x_4:
[----:B------:R-:W-:Y:S05]  /*02b0*/  BSYNC.RECONVERGENT B1 ;  /* 0x0000000000017941 */ /* 0x000fea0003800200 */
.L_x_2:
[----:B------:R-:W-:Y:S02]  /*02c0*/  FSETP.GT.AND P0, PT, R0, 2, PT ;  /* 0x400000000000780b */ /* 0x000fe40003f04000 */
[----:B------:R-:W-:-:S04]  /*02d0*/  IADD3 R0, PT, PT, R9, 0x3e5, RZ ;  /* 0x000003e509007810 */ /* 0x000fc80007ffe0ff */
[----:B------:R-:W-:-:S07]  /*02e0*/  SEL R0, R0, 0x3e8, P0 ;  /* 0x000003e800007807 */ /* 0x000fce0000000000 */
.L_x_1:
[----:B------:R-:W-:Y:S05]  /*02f0*/  BSYNC.RECONVERGENT B0 ;  /* 0x0000000000007941 */ /* 0x000fea0003800200 */
.L_x_0:
[----:B------:R-:W-:Y:S01]  /*0300*/  ISETP.NE.AND P0, PT, R0, 0x3e8, PT ;  /* 0x000003e80000780c */ /* 0x000fe20003f05270 */
[C---:B------:R-:W-:Y:S01]  /*0310*/  FMUL R3, R11.reuse, R11 ;  /* 0x0000000b0b037220 */ /* 0x040fe20000400000 */
[C---:B------:R-:W-:Y:S01]  /*0320*/  FADD R2, R12.reuse, R12 ;  /* 0x0000000c0c027221 */ /* 0x040fe20000000000 */
[----:B------:R-:W-:Y:S02]  /*0330*/  BSSY.RECONVERGENT B0, `(.L_x_5) ;  /* 0x0000018000007945 */ /* 0x000fe40003800200 */
[----:B------:R-:W-:Y:S01]  /*0340*/  FFMA R12, R12, R12, -R3 ;  /* 0x0000000c0c0c7223 */ /* 0x000fe20000000803 */
[----:B------:R-:W-:-:S03]  /*0350*/  FFMA R11, R11, R2, R8 ;  /* 0x000000020b0b7223 */ /* 0x000fc60000000008 */
[----:B------:R-:W-:-:S04]  /*0360*/  FADD R12, R7, R12 ;  /* 0x0000000c070c7221 */ /* 0x000fc80000000000 */
[----:B------:R-:W-:Y:S05]  /*0370*/  @P0 BRA `(.L_x_6) ;  /* 0x00000000004c0947 */ /* 0x000fea0003800000 */
[----:B------:R-:W-:Y:S01]  /*0380*/  FMUL R3, R11, R11 ;  /* 0x0000000b0b037220 */ /* 0x000fe20000400000 */
[----:B------:R-:W-:Y:S01]  /*0390*/  BSSY.RECONVERGENT B1, `(.L_x_7) ;  /* 0x000000f000017945 */ /* 0x000fe20003800200 */
[----:B------:R-:W-:Y:S02]  /*03a0*/  IADD3 R17, PT, PT, R9, 0x3e6, RZ ;  /* 0x000003e609117810 */ /* 0x000fe40007ffe0ff */
        /* <DEDUP_REMOVED lines=9> */
.L_x_8:
[----:B------:R-:W-:Y:S01]  /*0440*/  FMUL.FTZ R0, R3, R2 ;  /* 0x0000000203007220 */ /* 0x000fe20000410000 */
[----:B------:R-:W-:-:S03]  /*0450*/  FMUL.FTZ R2, R2, 0.5 ;  /* 0x3f00000002027820 */ /* 0x000fc60000410000 */
[----:B------:R-:W-:-:S04]  /*0460*/  FFMA R3, -R0, R0, R3 ;  /* 0x0000000000037223 */ /* 0x000fc80000000103 */
[----:B------:R-:W-:-:S07]  /*0470*/  FFMA R0, R3, R2, R0 ;  /* 0x0000000203007223 */ /* 0x000fce0000000000 */
.L_x_9:
[----:B------:R-:W-:Y:S05]  /*0480*/  BSYNC.RECONVERGENT B1 ;  /* 0x0000000000017941 */ /* 0x000fea0003800200 */
.L_x_7:
[----:B------:R-:W-:-:S04]  /*0490*/  FSETP.GT.AND P0, PT, R0, 2, PT ;  /* 0x400000000000780b */ /* 0x000fc80003f04000 */
[----:B------:R-:W-:-:S09]  /*04a0*/  SEL R0, R17, 0x3e8, P0 ;  /* 0x000003e811007807 */ /* 0x000fd20000000000 */
.L_x_6:
[----:B------:R-:W-:Y:S05]  /*04b0*/  BSYNC.RECONVERGENT B0 ;  /* 0x0000000000007941 */ /* 0x000fea0003800200 */
.L_x_5:
        /* <DEDUP_REMOVED lines=20> */
.L_x_13:
[----:B------:R-:W-:Y:S01]  /*0600*/  FMUL.FTZ R0, R3, R2 ;  /* 0x0000000203007220 */ /* 0x000fe20000410000 */
[----:B------:R-:W-:-:S03]  /*0610*/  FMUL.FTZ R2, R2, 0.5 ;  /* 0x3f00000002027820 */ /* 0x000fc60000410000 */
[----:B------:R-:W-:-:S04]  /*0620*/  FFMA R3, -R0, R0, R3 ;  /* 0x0000000000037223 */ /* 0x000fc80000000103 */
[----:B------:R-:W-:-:S07]  /*0630*/  FFMA R0, R3, R2, R0 ;  /* 0x0000000203007223 */ /* 0x000fce0000000000 */
.L_x_14:
[----:B------:R-:W-:Y:S05]  /*0640*/  BSYNC.RECONVERGENT B1 ;  /* 0x0000000000017941 */ /* 0x000fea0003800200 */
.L_x_12:
[----:B------:R-:W-:-:S04]  /*0650*/  FSETP.GT.AND P0, PT, R0, 2, PT ;  /* 0x400000000000780b */ /* 0x000fc80003f04000 */
[----:B------:R-:W-:-:S09]  /*0660*/  SEL R0, R17, 0x3e8, P0 ;  /* 0x000003e811007807 */ /* 0x000fd20000000000 */
.L_x_11:
[----:B------:R-:W-:Y:S05]  /*0670*/  BSYNC.RECONVERGENT B0 ;  /* 0x0000000000007941 */ /* 0x000fea0003800200 */
.L_x_10:
[----:B------:R-:W-:-:S13]  /*0680*/  ISETP.NE.AND P0, PT, R10, 0x3e8, PT ;  /* 0x000003e80a00780c */ /* 0x000fda0003f05270 */
[----:B------:R-:W-:Y:S05]  /*0690*/  @!P0 BRA `(.L_x_15) ;  /* 0x0000000000748947 */ /* 0x000fea0003800000 */
        /* <DEDUP_REMOVED lines=19> */
.L_x_19:
[----:B------:R-:W-:Y:S01]  /*07d0*/  FMUL.FTZ R0, R3, R2 ;  /* 0x0000000203007220 */ /* 0x000fe20000410000 */
[----:B------:R-:W-:-:S03]  /*07e0*/  FMUL.FTZ R2, R2, 0.5 ;  /* 0x3f00000002027820 */ /* 0x000fc60000410000 */
[----:B------:R-:W-:-:S04]  /*07f0*/  FFMA R3, -R0, R0, R3 ;  /* 0x0000000000037223 */ /* 0x000fc80000000103 */
[----:B------:R-:W-:-:S07]  /*0800*/  FFMA R0, R3, R2, R0 ;  /* 0x0000000203007223 */ /* 0x000fce0000000000 */
.L_x_20:
[----:B------:R-:W-:Y:S05]  /*0810*/  BSYNC.RECONVERGENT B1 ;  /* 0x0000000000017941 */ /* 0x000fea0003800200 */
.L_x_18:
[----:B------:R-:W-:-:S04]  /*0820*/  FSETP.GT.AND P0, PT, R0, 2, PT ;  /* 0x400000000000780b */ /* 0x000fc80003f04000 */
[----:B------:R-:W-:-:S09]  /*0830*/  SEL R0, R10, 0x3e8, P0 ;  /* 0x000003e80a007807 */ /* 0x000fd20000000000 */
.L_x_17:
[----:B------:R-:W-:Y:S05]  /*0840*/  BSYNC.RECONVERGENT B0 ;  /* 0x0000000000007941 */ /* 0x000fea0003800200 */
.L_x_16:
[----:B------:R-:W-:Y:S01]  /*0850*/  IADD3 R9, PT, PT, R9, 0x4, RZ ;  /* 0x0000000409097810 */ /* 0x000fe20007ffe0ff */
[----:B------:R-:W-:Y:S06]  /*0860*/  BRA `(.L_x_21) ;  /* 0xfffffff800307947 */ /* 0x000fec000383ffff */
.L_x_15:
[----:B------:R-:W0:Y:S08]  /*0870*/  LDC.64 R2, c[0x0][0x388] ;  /* 0x0000e200ff027b82 */ /* 0x000e300000000a00 */
[----:B------:R-:W1:Y:S01]  /*0880*/  LDC.64 R8, c[0x0][0x390] ;  /* 0x0000e400ff087b82 */ /* 0x000e620000000a00 */
[----:B0-----:R-:W-:-:S05]  /*0890*/  IMAD.WIDE R2, R6, 0x4, R2 ;  /* 0x0000000406027825 */ /* 0x001fca00078e0202 */
[----:B------:R2:W-:Y:S01]  /*08a0*/  STG.E desc[UR4][R2.64], R0 ;  /* 0x0000000002007986 */ /* 0x0005e2000c101904 */
[C---:B-1----:R-:W-:Y:S01]  /*08b0*/  IMAD R7, R5.reuse, R8, R8 ;  /* 0x0000000805077224 */ /* 0x042fe200078e0208 */
[----:B------:R-:W-:-:S04]  /*08c0*/  IADD3 R5, PT, PT, R5, 0x1, RZ ;  /* 0x0000000105057810 */ /* 0x000fc80007ffe0ff */
[----:B------:R-:W-:-:S04]  /*08d0*/  IADD3 R6, PT, PT, R4, R7, RZ ;  /* 0x0000000704067210 */ /* 0x000fc80007ffe0ff */
[----:B------:R-:W-:-:S13]  /*08e0*/  ISETP.GE.AND P0, PT, R6, R9, PT ;  /* 0x000000090600720c */ /* 0x000fda0003f06270 */
[----:B--2---:R-:W-:Y:S05]  /*08f0*/  @!P0 BRA `(.L_x_22) ;  /* 0xfffffff400ec8947 */ /* 0x004fea000383ffff */
[----:B------:R-:W-:Y:S05]  /*0900*/  EXIT ;  /* 0x000000000000794d */ /* 0x000fea0003800000 */
        .weak           $__internal_0_$__cuda_sm20_sqrt_rn_f32_slowpath
        .type           $__internal_0_$__cuda_sm20_sqrt_rn_f32_slowpath,@function
        .size           $__internal_0_$__cuda_sm20_sqrt_rn_f32_slowpath,(.L_x_25 - $__internal_0_$__cuda_sm20_sqrt_rn_f32_slowpath)
$__internal_0_$__cuda_sm20_sqrt_rn_f32_slowpath:
[----:B------:R-:W-:-:S13]  /*0910*/  LOP3.LUT P0, RZ, R0, 0x7fffffff, RZ, 0xc0, !PT ;  /* 0x7fffffff00ff7812 */ /* 0x000fda000780c0ff */
[----:B------:R-:W-:Y:S01]  /*0920*/  @!P0 MOV R2, R0 ;  /* 0x0000000000028202 */ /* 0x000fe20000000f00 */
[----:B------:R-:W-:Y:S06]  /*0930*/  @!P0 BRA `(.L_x_23) ;  /* 0x0000000000408947 */ /* 0x000fec0003800000 */
[----:B------:R-:W-:-:S13]  /*0940*/  FSETP.GEU.FTZ.AND P0, PT, R0, RZ, PT ;  /* 0x000000ff0000720b */ /* 0x000fda0003f1e000 */
[----:B------:R-:W-:Y:S01]  /*0950*/  @!P0 MOV R2, 0x7fffffff ;  /* 0x7fffffff00028802 */ /* 0x000fe20000000f00 */
[----:B------:R-:W-:Y:S06]  /*0960*/  @!P0 BRA `(.L_x_23) ;  /* 0x0000000000348947 */ /* 0x000fec0003800000 */
[----:B------:R-:W-:-:S13]  /*0970*/  FSETP.GTU.FTZ.AND P0, PT, |R0|, +INF , PT ;  /* 0x7f8000000000780b */ /* 0x000fda0003f1c200 */
[----:B------:R-:W-:Y:S01]  /*0980*/  @P0 FADD.FTZ R2, R0, 1 ;  /* 0x3f80000000020421 */ /* 0x000fe20000010000 */
[----:B------:R-:W-:Y:S06]  /*0990*/  @P0 BRA `(.L_x_23) ;  /* 0x0000000000280947 */ /* 0x000fec0003800000 */
[----:B------:R-:W-:-:S13]  /*09a0*/  FSETP.NEU.FTZ.AND P0, PT, |R0|, +INF , PT ;  /* 0x7f8000000000780b */ /* 0x000fda0003f1d200 */
[----:B------:R-:W-:-:S04]  /*09b0*/  @P0 FFMA R3, R0, 1.84467440737095516160e+19, RZ ;  /* 0x5f80000000030823 */ /* 0x000fc800000000ff */
[----:B------:R-:W0:Y:S02]  /*09c0*/  @P0 MUFU.RSQ R2, R3 ;  /* 0x0000000300020308 */ /* 0x000e240000001400 */
[----:B0-----:R-:W-:Y:S01]  /*09d0*/  @P0 FMUL.FTZ R14, R3, R2 ;  /* 0x00000002030e0220 */ /* 0x001fe20000410000 */
[----:B------:R-:W-:Y:S01]  /*09e0*/  @P0 FMUL.FTZ R15, R2, 0.5 ;  /* 0x3f000000020f0820 */ /* 0x000fe20000410000 */
[----:B------:R-:W-:Y:S02]  /*09f0*/  @!P0 MOV R2, R0 ;  /* 0x0000000000028202 */ /* 0x000fe40000000f00 */
[----:B------:R-:W-:-:S04]  /*0a00*/  @P0 FADD.FTZ R13, -R14, -RZ ;  /* 0x800000ff0e0d0221 */ /* 0x000fc80000010100 */
[----:B------:R-:W-:-:S04]  /*0a10*/  @P0 FFMA R13, R14, R13, R3 ;  /* 0x0000000d0e0d0223 */ /* 0x000fc80000000003 */
[----:B------:R-:W-:-:S04]  /*0a20*/  @P0 FFMA R13, R13, R15, R14 ;  /* 0x0000000f0d0d0223 */ /* 0x000fc8000000000e */
[----:B------:R-:W-:-:S07]  /*0a30*/  @P0 FMUL.FTZ R2, R13, 2.3283064365386962891e-10 ;  /* 0x2f8000000d020820 */ /* 0x000fce0000410000 */
.L_x_23:
[----:B------:R-:W-:Y:S01]  /*0a40*/  HFMA2 R3, -RZ, RZ, 0, 0 ;  /* 0x00000000ff037431 */ /* 0x000fe200000001ff */
[----:B------:R-:W-:Y:S02]  /*0a50*/  MOV R0, R2 ;  /* 0x0000000200007202 */ /* 0x000fe40000000f00 */
[----:B------:R-:W-:-:S04]  /*0a60*/  MOV R2, R16 ;  /* 0x0000001000027202 */ /* 0x000fc80000000f00 */
[----:B------:R-:W-:Y:S05]  /*0a70*/  RET.REL.NODEC R2 `(_Z3manP7complexPiii) ;  /* 0xfffffff402607950 */ /* 0x000fea0003c3ffff */
.L_x_24:
[----:B------:R-:W-:-:S00]  /*0a80*/  BRA `(.L_x_24) ;  /* 0xfffffffc00fc7947 */ /* 0x000fc0000383ffff */
[----:B------:R-:W-:-:S00]  /*0a90*/  NOP ;  /* 0x0000000000007918 */ /* 0x000fc00000000000 */
        /* <DEDUP_REMOVED lines=14> */
.L_x_25:


//--------------------- .nv.shared.reserved.0     --------------------------
	.section	.nv.shared.reserved.0,"aw",@nobits
	.weak		__nv_reservedSMEM_offset_0_alias
	.size		__nv_reservedSMEM_offset_0_alias, 0, 64
	.other		__nv_reservedSMEM_offset_0_alias,@"STO_CUDA_RESERVED_SHARED STV_DEFAULT"
__nv_reservedSMEM_offset_0_alias:
	.zero		0
	.zero		64


//--------------------- .nv.constant0._Z3manP7complexPiii --------------------------
	.section	.nv.constant0._Z3manP7complexPiii,"a",@progbits
	.sectionflags	@""
	.align	4
.nv.constant0._Z3manP7complexPiii:
	.zero		920


//--------------------- SYMBOLS --------------------------

	.type		.nv.reservedSmem.offset0,@object
	.size		.nv.reservedSmem.offset0,0x4
